//
// Generated by NVIDIA NVVM Compiler
//
// Compiler Build ID: CL-36424714
// Cuda compilation tools, release 13.0, V13.0.88
// Based on NVVM 20.0.0
//

.version 9.0
.target sm_100
.address_size 64

	// .globl	_Z10add_atomicPi

.visible .entry _Z10add_atomicPi(
	.param .u64 .ptr .align 1 _Z10add_atomicPi_param_0
)
{
	.reg .b32 	%r<5>;
	.reg .b64 	%rd<5>;

	ld.param.u64 	%rd1, [_Z10add_atomicPi_param_0];
	cvta.to.global.u64 	%rd2, %rd1;
	mov.u32 	%r1, %ctaid.x;
	mov.u32 	%r2, %ntid.x;
	mov.u32 	%r3, %tid.x;
	mad.lo.s32 	%r4, %r1, %r2, %r3;
	mul.wide.s32 	%rd3, %r4, 4;
	add.s64 	%rd4, %rd2, %rd3;
	st.global.u32 	[%rd4], %r3;
	ret;

}


// ===== COMPILED SASS (sm_100) =====

	.target	sm_100

	.elftype	@"ET_EXEC"


//--------------------- .note.nv.tkinfo           --------------------------
	.section	.note.nv.tkinfo,"",@"SHT_NOTE"
	.sectionflags	@"SHF_NOTE_NV_TKINFO"
	.tkinfo
        /*0018*/ 	.word	0x00000002
        /*0030*/ 	.string	""
        /*0030*/ 	.string	"ptxas"
        /*0030*/ 	.string	"Cuda compilation tools, release 13.0, V13.0.88"
        /*0030*/ 	.string	"Build cuda_13.0.r13.0/compiler.36424714_0"
        /*0030*/ 	.string	"-arch sm_100 -m 64 "



//--------------------- .note.nv.cuinfo           --------------------------
	.section	.note.nv.cuinfo,"",@"SHT_NOTE"
	.sectionflags	@"SHF_NOTE_NV_CUINFO"
        /*0018*/ 	.short	0x0002
        /*001a*/ 	.short	0x0064
        /*001c*/ 	.short	0x0082
	.zero		2


//--------------------- .nv.info                  --------------------------
	.section	.nv.info,"",@"SHT_CUDA_INFO"
	.align	4


	//----- nvinfo : EIATTR_REGCOUNT
	.align		4
        /*0000*/ 	.byte	0x04, 0x2f
        /*0002*/ 	.short	(.L_1 - .L_0)
	.align		4
.L_0:
        /*0004*/ 	.word	index@(_Z10add_atomicPi)
        /*0008*/ 	.word	0x00000008


	//----- nvinfo : EIATTR_FRAME_SIZE
	.align		4
.L_1:
        /*000c*/ 	.byte	0x04, 0x11
        /*000e*/ 	.short	(.L_3 - .L_2)
	.align		4
.L_2:
        /*0010*/ 	.word	index@(_Z10add_atomicPi)
        /*0014*/ 	.word	0x00000000


	//----- nvinfo : EIATTR_MIN_STACK_SIZE
	.align		4
.L_3:
        /*0018*/ 	.byte	0x04, 0x12
        /*001a*/ 	.short	(.L_5 - .L_4)
	.align		4
.L_4:
        /*001c*/ 	.word	index@(_Z10add_atomicPi)
        /*0020*/ 	.word	0x00000000
.L_5:


//--------------------- .nv.compat                --------------------------
	.section	.nv.compat,"",@"SHT_CUDA_COMPAT_INFO"
	.align	4
        /*0000*/ 	.byte	0x02, 0x09, 0x00, 0x00, 0x02, 0x02, 0x01, 0x00, 0x02, 0x05, 0x05, 0x00, 0x03, 0x07, 0x01, 0x01
        /*0010*/ 	.byte	0x02, 0x03, 0x00, 0x00, 0x02, 0x06, 0x01, 0x00, 0x04, 0x0b, 0x08, 0x00, 0x09, 0x00, 0x00, 0x00
        /*0020*/ 	.byte	0x00, 0x00, 0x00, 0x00


//--------------------- .nv.info._Z10add_atomicPi --------------------------
	.section	.nv.info._Z10add_atomicPi,"",@"SHT_CUDA_INFO"
	.sectionflags	@""
	.align	4


	//----- nvinfo : EIATTR_CUDA_API_VERSION
	.align		4
        /*0000*/ 	.byte	0x04, 0x37
        /*0002*/ 	.short	(.L_7 - .L_6)
.L_6:
        /*0004*/ 	.word	0x00000082


	//----- nvinfo : EIATTR_KPARAM_INFO
	.align		4
.L_7:
        /*0008*/ 	.byte	0x04, 0x17
        /*000a*/ 	.short	(.L_9 - .L_8)
.L_8:
        /*000c*/ 	.word	0x00000000
        /*0010*/ 	.short	0x0000
        /*0012*/ 	.short	0x0000
        /*0014*/ 	.byte	0x00, 0xf5, 0x21, 0x00


	//----- nvinfo : EIATTR_SPARSE_MMA_MASK
	.align		4
.L_9:
        /*0018*/ 	.byte	0x03, 0x50
        /*001a*/ 	.short	0x0000


	//----- nvinfo : EIATTR_MAXREG_COUNT
	.align		4
        /*001c*/ 	.byte	0x03, 0x1b
        /*001e*/ 	.short	0x00ff


	//----- nvinfo : EIATTR_MERCURY_ISA_VERSION
	.align		4
        /*0020*/ 	.byte	0x03, 0x5f
        /*0022*/ 	.short	0x0101


	//----- nvinfo : EIATTR_VRC_CTA_INIT_COUNT
	.align		4
        /*0024*/ 	.byte	0x02, 0x4a
	.zero		1
	.zero		1


	//----- nvinfo : EIATTR_EXIT_INSTR_OFFSETS
	.align		4
        /*0028*/ 	.byte	0x04, 0x1c
        /*002a*/ 	.short	(.L_11 - .L_10)


	//   ....[0]....
.L_10:
        /*002c*/ 	.word	0x00000090


	//----- nvinfo : EIATTR_CBANK_PARAM_SIZE
	.align		4
.L_11:
        /*0030*/ 	.byte	0x03, 0x19
        /*0032*/ 	.short	0x0008


	//----- nvinfo : EIATTR_PARAM_CBANK
	.align		4
        /*0034*/ 	.byte	0x04, 0x0a
        /*0036*/ 	.short	(.L_13 - .L_12)
	.align		4
.L_12:
        /*0038*/ 	.word	index@(.nv.constant0._Z10add_atomicPi)
        /*003c*/ 	.short	0x0380
        /*003e*/ 	.short	0x0008


	//----- nvinfo : EIATTR_SW_WAR
	.align		4
.L_13:
        /*0040*/ 	.byte	0x04, 0x36
        /*0042*/ 	.short	(.L_15 - .L_14)
.L_14:
        /*0044*/ 	.word	0x00000008
.L_15:


//--------------------- .nv.callgraph             --------------------------
	.section	.nv.callgraph,"",@"SHT_CUDA_CALLGRAPH"
	.align	4
	.sectionentsize	8
	.align		4
        /*0000*/ 	.word	0x00000000
	.align		4
        /*0004*/ 	.word	0xffffffff
	.align		4
        /*0008*/ 	.word	0x00000000
	.align		4
        /*000c*/ 	.word	0xfffffffe
	.align		4
        /*0010*/ 	.word	0x00000000
	.align		4
        /*0014*/ 	.word	0xfffffffd
	.align		4
        /*0018*/ 	.word	0x00000000
	.align		4
        /*001c*/ 	.word	0xfffffffc


//--------------------- .text._Z10add_atomicPi    --------------------------
	.section	.text._Z10add_atomicPi,"ax",@progbits
	.align	128
        .global         _Z10add_atomicPi
        .type           _Z10add_atomicPi,@function
        .size           _Z10add_atomicPi,(.L_x_1 - _Z10add_atomicPi)
        .other          _Z10add_atomicPi,@"STO_CUDA_ENTRY STV_DEFAULT"
_Z10add_atomicPi:
.text._Z10add_atomicPi:
[----:B------:R-:W-:Y:S01]  /*0000*/  LDC R1, c[0x0][0x37c] ;  /* 0x0000df00ff017b82 */ /* 0x000fe20000000800 */
[----:B------:R-:W0:Y:S07]  /*0010*/  S2R R0, SR_TID.X ;  /* 0x0000000000007919 */ /* 0x000e2e0000002100 */
[----:B------:R-:W0:Y:S01]  /*0020*/  S2UR UR6, SR_CTAID.X ;  /* 0x00000000000679c3 */ /* 0x000e220000002500 */
[----:B------:R-:W1:Y:S07]  /*0030*/  LDCU.64 UR4, c[0x0][0x358] ;  /* 0x00006b00ff0477ac */ /* 0x000e6e0008000a00 */
[----:B------:R-:W0:Y:S08]  /*0040*/  LDC R5, c[0x0][0x360] ;  /* 0x0000d800ff057b82 */ /* 0x000e300000000800 */
[----:B------:R-:W2:Y:S01]  /*0050*/  LDC.64 R2, c[0x0][0x380] ;  /* 0x0000e000ff027b82 */ /* 0x000ea20000000a00 */
[----:B0-----:R-:W-:-:S04]  /*0060*/  IMAD R5, R5, UR6, R0 ;  /* 0x0000000605057c24 */ /* 0x001fc8000f8e0200 */
[----:B--2---:R-:W-:-:S05]  /*0070*/  IMAD.WIDE R2, R5, 0x4, R2 ;  /* 0x0000000405027825 */ /* 0x004fca00078e0202 */
[----:B-1----:R-:W-:Y:S01]  /*0080*/  STG.E desc[UR4][R2.64], R0 ;  /* 0x0000000002007986 */ /* 0x002fe2000c101904 */
[----:B------:R-:W-:Y:S05]  /*0090*/  EXIT ;  /* 0x000000000000794d */ /* 0x000fea0003800000 */
.L_x_0:
[----:B------:R-:W-:-:S00]  /*00a0*/  BRA `(.L_x_0) ;  /* 0xfffffffc00fc7947 */ /* 0x000fc0000383ffff */
[----:B------:R-:W-:-:S00]  /*00b0*/  NOP ;  /* 0x0000000000007918 */ /* 0x000fc00000000000 */
        /* <DEDUP_REMOVED lines=12> */
.L_x_1:


//--------------------- .nv.shared.reserved.0     --------------------------
	.section	.nv.shared.reserved.0,"aw",@nobits
	.weak		__nv_reservedSMEM_offset_0_alias
	.size		__nv_reservedSMEM_offset_0_alias, 0, 64
	.other		__nv_reservedSMEM_offset_0_alias,@"STO_CUDA_RESERVED_SHARED STV_DEFAULT"
__nv_reservedSMEM_offset_0_alias:
	.zero		0
	.zero		64


//--------------------- .nv.constant0._Z10add_atomicPi --------------------------
	.section	.nv.constant0._Z10add_atomicPi,"a",@progbits
	.sectionflags	@""
	.align	4
.nv.constant0._Z10add_atomicPi:
	.zero		904


//--------------------- SYMBOLS --------------------------

	.type		.nv.reservedSmem.offset0,@object
	.size		.nv.reservedSmem.offset0,0x4
